//
// Generated by NVIDIA NVVM Compiler
//
// Compiler Build ID: CL-36424714
// Cuda compilation tools, release 13.0, V13.0.88
// Based on NVVM 20.0.0
//

.version 9.0
.target sm_100
.address_size 64

	// .globl	_Z8myKernalv

.visible .entry _Z8myKernalv()
{


	ret;

}


// ===== COMPILED SASS (sm_100) =====

	.target	sm_100

	.elftype	@"ET_EXEC"


//--------------------- .note.nv.tkinfo           --------------------------
	.section	.note.nv.tkinfo,"",@"SHT_NOTE"
	.sectionflags	@"SHF_NOTE_NV_TKINFO"
	.tkinfo
        /*0018*/ 	.word	0x00000002
        /*0030*/ 	.string	""
        /*0030*/ 	.string	"ptxas"
        /*0030*/ 	.string	"Cuda compilation tools, release 13.0, V13.0.88"
        /*0030*/ 	.string	"Build cuda_13.0.r13.0/compiler.36424714_0"
        /*0030*/ 	.string	"-arch sm_100 -m 64 "



//--------------------- .note.nv.cuinfo           --------------------------
	.section	.note.nv.cuinfo,"",@"SHT_NOTE"
	.sectionflags	@"SHF_NOTE_NV_CUINFO"
        /*0018*/ 	.short	0x0002
        /*001a*/ 	.short	0x0064
        /*001c*/ 	.short	0x0082
	.zero		2


//--------------------- .nv.info                  --------------------------
	.section	.nv.info,"",@"SHT_CUDA_INFO"
	.align	4


	//----- nvinfo : EIATTR_REGCOUNT
	.align		4
        /*0000*/ 	.byte	0x04, 0x2f
        /*0002*/ 	.short	(.L_1 - .L_0)
	.align		4
.L_0:
        /*0004*/ 	.word	index@(_Z8myKernalv)
        /*0008*/ 	.word	0x00000004


	//----- nvinfo : EIATTR_FRAME_SIZE
	.align		4
.L_1:
        /*000c*/ 	.byte	0x04, 0x11
        /*000e*/ 	.short	(.L_3 - .L_2)
	.align		4
.L_2:
        /*0010*/ 	.word	index@(_Z8myKernalv)
        /*0014*/ 	.word	0x00000000


	//----- nvinfo : EIATTR_MIN_STACK_SIZE
	.align		4
.L_3:
        /*0018*/ 	.byte	0x04, 0x12
        /*001a*/ 	.short	(.L_5 - .L_4)
	.align		4
.L_4:
        /*001c*/ 	.word	index@(_Z8myKernalv)
        /*0020*/ 	.word	0x00000000
.L_5:


//--------------------- .nv.compat                --------------------------
	.section	.nv.compat,"",@"SHT_CUDA_COMPAT_INFO"
	.align	4
        /*0000*/ 	.byte	0x02, 0x09, 0x00, 0x00, 0x02, 0x02, 0x01, 0x00, 0x02, 0x05, 0x05, 0x00, 0x03, 0x07, 0x01, 0x01
        /*0010*/ 	.byte	0x02, 0x03, 0x00, 0x00, 0x02, 0x06, 0x01, 0x00, 0x04, 0x0b, 0x08, 0x00, 0x09, 0x00, 0x00, 0x00
        /*0020*/ 	.byte	0x00, 0x00, 0x00, 0x00


//--------------------- .nv.info._Z8myKernalv     --------------------------
	.section	.nv.info._Z8myKernalv,"",@"SHT_CUDA_INFO"
	.sectionflags	@""
	.align	4


	//----- nvinfo : EIATTR_CUDA_API_VERSION
	.align		4
        /*0000*/ 	.byte	0x04, 0x37
        /*0002*/ 	.short	(.L_7 - .L_6)
.L_6:
        /*0004*/ 	.word	0x00000082


	//----- nvinfo : EIATTR_SPARSE_MMA_MASK
	.align		4
.L_7:
        /*0008*/ 	.byte	0x03, 0x50
        /*000a*/ 	.short	0x0000


	//----- nvinfo : EIATTR_MAXREG_COUNT
	.align		4
        /*000c*/ 	.byte	0x03, 0x1b
        /*000e*/ 	.short	0x00ff


	//----- nvinfo : EIATTR_MERCURY_ISA_VERSION
	.align		4
        /*0010*/ 	.byte	0x03, 0x5f
        /*0012*/ 	.short	0x0101


	//----- nvinfo : EIATTR_VRC_CTA_INIT_COUNT
	.align		4
        /*0014*/ 	.byte	0x02, 0x4a
	.zero		1
	.zero		1


	//----- nvinfo : EIATTR_EXIT_INSTR_OFFSETS
	.align		4
        /*0018*/ 	.byte	0x04, 0x1c
        /*001a*/ 	.short	(.L_9 - .L_8)


	//   ....[0]....
.L_8:
        /*001c*/ 	.word	0x00000010


	//----- nvinfo : EIATTR_SW_WAR
	.align		4
.L_9:
        /*0020*/ 	.byte	0x04, 0x36
        /*0022*/ 	.short	(.L_11 - .L_10)
.L_10:
        /*0024*/ 	.word	0x00000008
.L_11:


//--------------------- .nv.callgraph             --------------------------
	.section	.nv.callgraph,"",@"SHT_CUDA_CALLGRAPH"
	.align	4
	.sectionentsize	8
	.align		4
        /*0000*/ 	.word	0x00000000
	.align		4
        /*0004*/ 	.word	0xffffffff
	.align		4
        /*0008*/ 	.word	0x00000000
	.align		4
        /*000c*/ 	.word	0xfffffffe
	.align		4
        /*0010*/ 	.word	0x00000000
	.align		4
        /*0014*/ 	.word	0xfffffffd
	.align		4
        /*0018*/ 	.word	0x00000000
	.align		4
        /*001c*/ 	.word	0xfffffffc


//--------------------- .text._Z8myKernalv        --------------------------
	.section	.text._Z8myKernalv,"ax",@progbits
	.align	128
        .global         _Z8myKernalv
        .type           _Z8myKernalv,@function
        .size           _Z8myKernalv,(.L_x_1 - _Z8myKernalv)
        .other          _Z8myKernalv,@"STO_CUDA_ENTRY STV_DEFAULT"
_Z8myKernalv:
.text._Z8myKernalv:
[----:B------:R-:W-:Y:S01]  /*0000*/  LDC R1, c[0x0][0x37c] ;  /* 0x0000df00ff017b82 */ /* 0x000fe20000000800 */
[----:B------:R-:W-:Y:S05]  /*0010*/  EXIT ;  /* 0x000000000000794d */ /* 0x000fea0003800000 */
.L_x_0:
[----:B------:R-:W-:-:S00]  /*0020*/  BRA `(.L_x_0) ;  /* 0xfffffffc00fc7947 */ /* 0x000fc0000383ffff */
[----:B------:R-:W-:-:S00]  /*0030*/  NOP ;  /* 0x0000000000007918 */ /* 0x000fc00000000000 */
        /* <DEDUP_REMOVED lines=12> */
.L_x_1:


//--------------------- .nv.shared.reserved.0     --------------------------
	.section	.nv.shared.reserved.0,"aw",@nobits
	.weak		__nv_reservedSMEM_offset_0_alias
	.size		__nv_reservedSMEM_offset_0_alias, 0, 64
	.other		__nv_reservedSMEM_offset_0_alias,@"STO_CUDA_RESERVED_SHARED STV_DEFAULT"
__nv_reservedSMEM_offset_0_alias:
	.zero		0
	.zero		64


//--------------------- .nv.constant0._Z8myKernalv --------------------------
	.section	.nv.constant0._Z8myKernalv,"a",@progbits
	.sectionflags	@""
	.align	4
.nv.constant0._Z8myKernalv:
	.zero		896


//--------------------- SYMBOLS --------------------------

	.type		.nv.reservedSmem.offset0,@object
	.size		.nv.reservedSmem.offset0,0x4
